	.headerflags	@"EF_CUDA_TEXMODE_UNIFIED EF_CUDA_64BIT_ADDRESS EF_CUDA_ACCELERATORS EF_CUDA_SM90 EF_CUDA_VIRTUAL_SM(EF_CUDA_SM90)"
	.elftype	@"ET_EXEC"


//--------------------- .nv.info                  --------------------------
	.section	.nv.info,"",@"SHT_CUDA_INFO"
	.align	4


	//----- nvinfo : EIATTR_REGCOUNT
	.align		4
        /*0000*/ 	.byte	0x04, 0x2f
        /*0002*/ 	.short	(.L_1 - .L_0)
	.align		4
.L_0:
        /*0004*/ 	.word	index@(triton_poi_fused_cat_8)
        /*0008*/ 	.word	0x00000010


	//----- nvinfo : EIATTR_MIN_STACK_SIZE
	.align		4
.L_1:
        /*000c*/ 	.byte	0x04, 0x12
        /*000e*/ 	.short	(.L_3 - .L_2)
	.align		4
.L_2:
        /*0010*/ 	.word	index@(triton_poi_fused_cat_8)
        /*0014*/ 	.word	0x00000000


	//----- nvinfo : EIATTR_FRAME_SIZE
	.align		4
.L_3:
        /*0018*/ 	.byte	0x04, 0x11
        /*001a*/ 	.short	(.L_5 - .L_4)
	.align		4
.L_4:
        /*001c*/ 	.word	index@(triton_poi_fused_cat_8)
        /*0020*/ 	.word	0x00000000


	//----- nvinfo : EIATTR_MIN_STACK_SIZE
	.align		4
.L_5:
        /*0024*/ 	.byte	0x04, 0x12
        /*0026*/ 	.short	(.L_7 - .L_6)
	.align		4
.L_6:
        /*0028*/ 	.word	index@(triton_poi_fused_cat_8)
        /*002c*/ 	.word	0x00000000
.L_7:


//--------------------- .nv.info.triton_poi_fused_cat_8 --------------------------
	.section	.nv.info.triton_poi_fused_cat_8,"",@"SHT_CUDA_INFO"
	.sectionflags	@""
	.align	4


	//----- nvinfo : EIATTR_CUDA_API_VERSION
	.align		4
        /*0000*/ 	.byte	0x04, 0x37
        /*0002*/ 	.short	(.L_9 - .L_8)
.L_8:
        /*0004*/ 	.word	0x0000007c


	//----- nvinfo : EIATTR_KPARAM_INFO
	.align		4
.L_9:
        /*0008*/ 	.byte	0x04, 0x17
        /*000a*/ 	.short	(.L_11 - .L_10)
.L_10:
        /*000c*/ 	.word	0x00000000
        /*0010*/ 	.short	0x0003
        /*0012*/ 	.short	0x0018
        /*0014*/ 	.byte	0x00, 0xf0, 0x11, 0x00


	//----- nvinfo : EIATTR_KPARAM_INFO
	.align		4
.L_11:
        /*0018*/ 	.byte	0x04, 0x17
        /*001a*/ 	.short	(.L_13 - .L_12)
.L_12:
        /*001c*/ 	.word	0x00000000
        /*0020*/ 	.short	0x0002
        /*0022*/ 	.short	0x0010
        /*0024*/ 	.byte	0x00, 0xf4, 0x21, 0x00


	//----- nvinfo : EIATTR_KPARAM_INFO
	.align		4
.L_13:
        /*0028*/ 	.byte	0x04, 0x17
        /*002a*/ 	.short	(.L_15 - .L_14)
.L_14:
        /*002c*/ 	.word	0x00000000
        /*0030*/ 	.short	0x0001
        /*0032*/ 	.short	0x0008
        /*0034*/ 	.byte	0x00, 0xf4, 0x21, 0x00


	//----- nvinfo : EIATTR_KPARAM_INFO
	.align		4
.L_15:
        /*0038*/ 	.byte	0x04, 0x17
        /*003a*/ 	.short	(.L_17 - .L_16)
.L_16:
        /*003c*/ 	.word	0x00000000
        /*0040*/ 	.short	0x0000
        /*0042*/ 	.short	0x0000
        /*0044*/ 	.byte	0x00, 0xf4, 0x21, 0x00


	//----- nvinfo : EIATTR_SPARSE_MMA_MASK
	.align		4
.L_17:
        /*0048*/ 	.byte	0x03, 0x50
        /*004a*/ 	.short	0x0000


	//----- nvinfo : EIATTR_MAXREG_COUNT
	.align		4
        /*004c*/ 	.byte	0x03, 0x1b
        /*004e*/ 	.short	0x00ff


	//----- nvinfo : EIATTR_EXIT_INSTR_OFFSETS
	.align		4
        /*0050*/ 	.byte	0x04, 0x1c
        /*0052*/ 	.short	(.L_19 - .L_18)


	//   ....[0]....
.L_18:
        /*0054*/ 	.word	0x00000320


	//----- nvinfo : EIATTR_REQNTID
	.align		4
.L_19:
        /*0058*/ 	.byte	0x04, 0x10
        /*005a*/ 	.short	(.L_21 - .L_20)
.L_20:
        /*005c*/ 	.word	0x00000080
        /*0060*/ 	.word	0x00000001
        /*0064*/ 	.word	0x00000001


	//----- nvinfo : EIATTR_CBANK_PARAM_SIZE
	.align		4
.L_21:
        /*0068*/ 	.byte	0x03, 0x19
        /*006a*/ 	.short	0x001c


	//----- nvinfo : EIATTR_PARAM_CBANK
	.align		4
        /*006c*/ 	.byte	0x04, 0x0a
        /*006e*/ 	.short	(.L_23 - .L_22)
	.align		4
.L_22:
        /*0070*/ 	.word	index@(.nv.constant0.triton_poi_fused_cat_8)
        /*0074*/ 	.short	0x0210
        /*0076*/ 	.short	0x001c


	//----- nvinfo : EIATTR_SW_WAR
	.align		4
.L_23:
        /*0078*/ 	.byte	0x04, 0x36
        /*007a*/ 	.short	(.L_25 - .L_24)
.L_24:
        /*007c*/ 	.word	0x00000008
.L_25:


//--------------------- .nv.callgraph             --------------------------
	.section	.nv.callgraph,"",@"SHT_CUDA_CALLGRAPH"
	.align	4
	.sectionentsize	8
	.align		4
        /*0000*/ 	.word	0x00000000
	.align		4
        /*0004*/ 	.word	0xffffffff
	.align		4
        /*0008*/ 	.word	0x00000000
	.align		4
        /*000c*/ 	.word	0xfffffffe
	.align		4
        /*0010*/ 	.word	0x00000000
	.align		4
        /*0014*/ 	.word	0xfffffffd
	.align		4
        /*0018*/ 	.word	0x00000000
	.align		4
        /*001c*/ 	.word	0xfffffffc


//--------------------- .text.triton_poi_fused_cat_8 --------------------------
	.section	.text.triton_poi_fused_cat_8,"ax",@progbits
	.align	128
        .global         triton_poi_fused_cat_8
        .type           triton_poi_fused_cat_8,@function
        .size           triton_poi_fused_cat_8,(.L_x_1 - triton_poi_fused_cat_8)
        .other          triton_poi_fused_cat_8,@"STO_CUDA_ENTRY STV_DEFAULT"
triton_poi_fused_cat_8:
.text.triton_poi_fused_cat_8:
[----:B------:R-:W-:Y:S01]  /*0000*/  LDC R1, c[0x0][0x28] ;  /* 0x00000a00ff017b82 */ /* 0x000fe20000000800 */
[----:B------:R-:W1:Y:S07]  /*0010*/  S2R R0, SR_TID.X ;  /* 0x0000000000007919 */ /* 0x000e6e0000002100 */
[----:B------:R-:W2:Y:S01]  /*0020*/  LDC.64 R4, c[0x0][0x210] ;  /* 0x00008400ff047b82 */ /* 0x000ea20000000a00 */
[----:B------:R-:W-:Y:S01]  /*0030*/  ULDC.64 UR4, c[0x0][0x208] ;  /* 0x0000820000047ab9 */ /* 0x000fe20000000a00 */
[----:B------:R-:W-:Y:S01]  /*0040*/  ULDC.64 UR6, c[0x0][0x218] ;  /* 0x0000860000067ab9 */ /* 0x000fe20000000a00 */
[----:B------:R-:W3:Y:S01]  /*0050*/  S2R R3, SR_CTAID.X ;  /* 0x0000000000037919 */ /* 0x000ee20000002500 */
[----:B-1----:R-:W-:-:S05]  /*0060*/  IMAD.SHL.U32 R0, R0, 0x2, RZ ;  /* 0x0000000200007824 */ /* 0x002fca00078e00ff */
[----:B------:R-:W-:-:S05]  /*0070*/  LOP3.LUT R0, R0, 0xfe, RZ, 0xc0, !PT ;  /* 0x000000fe00007812 */ /* 0x000fca00078ec0ff */
[----:B---3--:R-:W-:-:S04]  /*0080*/  IMAD R0, R3, 0x100, R0 ;  /* 0x0000010003007824 */ /* 0x008fc800078e0200 */
[----:B------:R-:W-:Y:S01]  /*0090*/  IMAD.HI R8, R0, 0x38e38e39, RZ ;  /* 0x38e38e3900087827 */ /* 0x000fe200078e02ff */
[----:B------:R-:W-:-:S04]  /*00a0*/  SHF.R.S32.HI R3, RZ, 0x1f, R0 ;  /* 0x0000001fff037819 */ /* 0x000fc80000011400 */
[----:B------:R-:W-:Y:S02]  /*00b0*/  LEA.HI R3, R3, R0, RZ, 0x8 ;  /* 0x0000000003037211 */ /* 0x000fe400078f40ff */
[----:B------:R-:W-:Y:S02]  /*00c0*/  SHF.R.U32.HI R9, RZ, 0x1f, R8 ;  /* 0x0000001fff097819 */ /* 0x000fe40000011608 */
[----:B------:R-:W-:Y:S02]  /*00d0*/  SHF.R.S32.HI R2, RZ, 0x8, R3 ;  /* 0x00000008ff027819 */ /* 0x000fe40000011403 */
[----:B------:R-:W-:-:S03]  /*00e0*/  LEA.HI.SX32 R11, R8, R9, 0x15 ;  /* 0x00000009080b7211 */ /* 0x000fc600078faaff */
[----:B------:R-:W-:-:S05]  /*00f0*/  IMAD.HI R6, R2, 0x38e38e39, RZ ;  /* 0x38e38e3902067827 */ /* 0x000fca00078e02ff */
[----:B------:R-:W-:-:S04]  /*0100*/  SHF.R.U32.HI R7, RZ, 0x1f, R6 ;  /* 0x0000001fff077819 */ /* 0x000fc80000011606 */
[----:B------:R-:W-:-:S05]  /*0110*/  LEA.HI.SX32 R7, R6, R7, 0x1d ;  /* 0x0000000706077211 */ /* 0x000fca00078feaff */
[----:B------:R-:W-:Y:S02]  /*0120*/  IMAD R7, R7, -0x24, R2 ;  /* 0xffffffdc07077824 */ /* 0x000fe400078e0202 */
[----:B------:R-:W-:-:S03]  /*0130*/  IMAD R2, R11, -0x2400, R0 ;  /* 0xffffdc000b027824 */ /* 0x000fc600078e0200 */
[----:B------:R-:W-:Y:S01]  /*0140*/  ISETP.GE.AND P0, PT, R7, 0xc, PT ;  /* 0x0000000c0700780c */ /* 0x000fe20003f06270 */
[C---:B------:R-:W-:Y:S02]  /*0150*/  IMAD R9, R11.reuse, 0xc00, R2 ;  /* 0x00000c000b097824 */ /* 0x040fe400078e0202 */
[----:B------:R-:W-:Y:S02]  /*0160*/  IMAD R11, R11, 0x1800, RZ ;  /* 0x000018000b0b7824 */ /* 0x000fe400078e02ff */
[----:B--2---:R-:W-:Y:S01]  /*0170*/  IMAD.WIDE R4, R9, 0x4, R4 ;  /* 0x0000000409047825 */ /* 0x004fe200078e0204 */
[----:B------:R-:W-:Y:S02]  /*0180*/  LOP3.LUT R9, R3, 0xffffff00, RZ, 0xc0, !PT ;  /* 0xffffff0003097812 */ /* 0x000fe400078ec0ff */
[----:B------:R-:W-:Y:S01]  /*0190*/  CS2R R2, SRZ ;  /* 0x0000000000027805 */ /* 0x000fe2000001ff00 */
[----:B------:R-:W-:Y:S02]  /*01a0*/  IMAD.SHL.U32 R6, R7, 0x100, RZ ;  /* 0x0000010007067824 */ /* 0x000fe400078e00ff */
[----:B------:R-:W-:Y:S01]  /*01b0*/  IMAD.IADD R9, R0, 0x1, -R9 ;  /* 0x0000000100097824 */ /* 0x000fe200078e0a09 */
[----:B------:R-:W-:-:S02]  /*01c0*/  SHF.R.S32.HI R13, RZ, 0x1f, R11 ;  /* 0x0000001fff0d7819 */ /* 0x000fc4000001140b */
[----:B------:R1:W2:Y:S01]  /*01d0*/  @!P0 LDG.E.64 R2, desc[UR4][R4.64] ;  /* 0x0000000404028981 */ /* 0x0002a2000c1e1b00 */
[----:B------:R-:W-:Y:S02]  /*01e0*/  ISETP.GT.AND P1, PT, R7, 0xb, PT ;  /* 0x0000000b0700780c */ /* 0x000fe40003f24270 */
[----:B------:R-:W-:Y:S02]  /*01f0*/  IADD3 R11, P2, P3, R6, R9, R11 ;  /* 0x00000009060b7210 */ /* 0x000fe40007b5e00b */
[----:B------:R-:W-:Y:S02]  /*0200*/  SHF.R.S32.HI R9, RZ, 0x1f, R9 ;  /* 0x0000001fff097819 */ /* 0x000fe40000011409 */
[----:B------:R-:W-:Y:S01]  /*0210*/  SHF.R.S32.HI R6, RZ, 0x1f, R6 ;  /* 0x0000001fff067819 */ /* 0x000fe20000011406 */
[----:B-1----:R-:W1:Y:S03]  /*0220*/  LDC.64 R4, c[0x0][0x220] ;  /* 0x00008800ff047b82 */ /* 0x002e660000000a00 */
[----:B------:R-:W-:-:S02]  /*0230*/  IADD3.X R8, R6, R9, R13, P2, P3 ;  /* 0x0000000906087210 */ /* 0x000fc400017e640d */
[----:B------:R-:W-:-:S04]  /*0240*/  LEA R6, P2, R11, UR6, 0x2 ;  /* 0x000000060b067c11 */ /* 0x000fc8000f8410ff */
[----:B------:R-:W-:Y:S02]  /*0250*/  LEA.HI.X R7, R11, UR7, R8, 0x2, P2 ;  /* 0x000000070b077c11 */ /* 0x000fe400090f1408 */
[----:B------:R-:W-:-:S06]  /*0260*/  CS2R R10, SRZ ;  /* 0x00000000000a7805 */ /* 0x000fcc000001ff00 */
[----:B------:R-:W3:Y:S01]  /*0270*/  @P1 LDG.E.64 R10, desc[UR4][R6.64+-0x3000] ;  /* 0xffd00004060a1981 */ /* 0x000ee2000c1e1b00 */
[----:B--2---:R-:W-:Y:S02]  /*0280*/  SEL R8, R2, RZ, !P0 ;  /* 0x000000ff02087207 */ /* 0x004fe40004000000 */
[----:B------:R-:W-:Y:S01]  /*0290*/  SEL R9, R3, RZ, !P0 ;  /* 0x000000ff03097207 */ /* 0x000fe20004000000 */
[----:B-1----:R-:W-:Y:S01]  /*02a0*/  IMAD.WIDE R2, R0, 0x4, R4 ;  /* 0x0000000400027825 */ /* 0x002fe200078e0204 */
[----:B------:R-:W-:Y:S02]  /*02b0*/  FSETP.GT.AND P2, PT, R8, RZ, PT ;  /* 0x000000ff0800720b */ /* 0x000fe40003f44000 */
[----:B------:R-:W-:-:S11]  /*02c0*/  FSETP.GT.AND P3, PT, R9, RZ, PT ;  /* 0x000000ff0900720b */ /* 0x000fd60003f64000 */
[----:B------:R-:W-:Y:S02]  /*02d0*/  @!P2 FMUL R8, R8, 0.20000000298023223877 ;  /* 0x3e4ccccd0808a820 */ /* 0x000fe40000400000 */
[----:B------:R-:W-:Y:S01]  /*02e0*/  @!P3 FMUL R9, R9, 0.20000000298023223877 ;  /* 0x3e4ccccd0909b820 */ /* 0x000fe20000400000 */
[----:B---3--:R-:W-:Y:S02]  /*02f0*/  @P0 SEL R8, R10, RZ, P1 ;  /* 0x000000ff0a080207 */ /* 0x008fe40000800000 */
[----:B------:R-:W-:-:S05]  /*0300*/  @P0 SEL R9, R11, RZ, P1 ;  /* 0x000000ff0b090207 */ /* 0x000fca0000800000 */
[----:B------:R-:W-:Y:S01]  /*0310*/  STG.E.64 desc[UR4][R2.64], R8 ;  /* 0x0000000802007986 */ /* 0x000fe2000c101b04 */
[----:B------:R-:W-:Y:S05]  /*0320*/  EXIT ;  /* 0x000000000000794d */ /* 0x000fea0003800000 */
.L_x_0:
[----:B------:R-:W-:-:S00]  /*0330*/  BRA `(.L_x_0) ;  /* 0xfffffffc00fc7947 */ /* 0x000fc0000383ffff */
[----:B------:R-:W-:-:S00]  /*0340*/  NOP ;  /* 0x0000000000007918 */ /* 0x000fc00000000000 */
        /* <DEDUP_REMOVED lines=11> */
.L_x_1:


//--------------------- .nv.constant0.triton_poi_fused_cat_8 --------------------------
	.section	.nv.constant0.triton_poi_fused_cat_8,"a",@progbits
	.sectionflags	@""
	.align	4
.nv.constant0.triton_poi_fused_cat_8:
	.zero		556
